	.headerflags	@"EF_CUDA_TEXMODE_UNIFIED EF_CUDA_64BIT_ADDRESS EF_CUDA_ACCELERATORS EF_CUDA_SM90 EF_CUDA_VIRTUAL_SM(EF_CUDA_SM90)"
	.elftype	@"ET_EXEC"


//--------------------- .nv.info                  --------------------------
	.section	.nv.info,"",@"SHT_CUDA_INFO"
	.align	4


	//----- nvinfo : EIATTR_REGCOUNT
	.align		4
        /*0000*/ 	.byte	0x04, 0x2f
        /*0002*/ 	.short	(.L_1 - .L_0)
	.align		4
.L_0:
        /*0004*/ 	.word	index@(triton_poi_fused_convolution_relu_1)
        /*0008*/ 	.word	0x0000000c


	//----- nvinfo : EIATTR_MIN_STACK_SIZE
	.align		4
.L_1:
        /*000c*/ 	.byte	0x04, 0x12
        /*000e*/ 	.short	(.L_3 - .L_2)
	.align		4
.L_2:
        /*0010*/ 	.word	index@(triton_poi_fused_convolution_relu_1)
        /*0014*/ 	.word	0x00000000


	//----- nvinfo : EIATTR_FRAME_SIZE
	.align		4
.L_3:
        /*0018*/ 	.byte	0x04, 0x11
        /*001a*/ 	.short	(.L_5 - .L_4)
	.align		4
.L_4:
        /*001c*/ 	.word	index@(triton_poi_fused_convolution_relu_1)
        /*0020*/ 	.word	0x00000000


	//----- nvinfo : EIATTR_MIN_STACK_SIZE
	.align		4
.L_5:
        /*0024*/ 	.byte	0x04, 0x12
        /*0026*/ 	.short	(.L_7 - .L_6)
	.align		4
.L_6:
        /*0028*/ 	.word	index@(triton_poi_fused_convolution_relu_1)
        /*002c*/ 	.word	0x00000000
.L_7:


//--------------------- .nv.info.triton_poi_fused_convolution_relu_1 --------------------------
	.section	.nv.info.triton_poi_fused_convolution_relu_1,"",@"SHT_CUDA_INFO"
	.sectionflags	@""
	.align	4


	//----- nvinfo : EIATTR_CUDA_API_VERSION
	.align		4
        /*0000*/ 	.byte	0x04, 0x37
        /*0002*/ 	.short	(.L_9 - .L_8)
.L_8:
        /*0004*/ 	.word	0x0000007c


	//----- nvinfo : EIATTR_KPARAM_INFO
	.align		4
.L_9:
        /*0008*/ 	.byte	0x04, 0x17
        /*000a*/ 	.short	(.L_11 - .L_10)
.L_10:
        /*000c*/ 	.word	0x00000000
        /*0010*/ 	.short	0x0002
        /*0012*/ 	.short	0x0010
        /*0014*/ 	.byte	0x00, 0xf0, 0x11, 0x00


	//----- nvinfo : EIATTR_KPARAM_INFO
	.align		4
.L_11:
        /*0018*/ 	.byte	0x04, 0x17
        /*001a*/ 	.short	(.L_13 - .L_12)
.L_12:
        /*001c*/ 	.word	0x00000000
        /*0020*/ 	.short	0x0001
        /*0022*/ 	.short	0x0008
        /*0024*/ 	.byte	0x00, 0xf4, 0x21, 0x00


	//----- nvinfo : EIATTR_KPARAM_INFO
	.align		4
.L_13:
        /*0028*/ 	.byte	0x04, 0x17
        /*002a*/ 	.short	(.L_15 - .L_14)
.L_14:
        /*002c*/ 	.word	0x00000000
        /*0030*/ 	.short	0x0000
        /*0032*/ 	.short	0x0000
        /*0034*/ 	.byte	0x00, 0xf4, 0x21, 0x00


	//----- nvinfo : EIATTR_SPARSE_MMA_MASK
	.align		4
.L_15:
        /*0038*/ 	.byte	0x03, 0x50
        /*003a*/ 	.short	0x0000


	//----- nvinfo : EIATTR_MAXREG_COUNT
	.align		4
        /*003c*/ 	.byte	0x03, 0x1b
        /*003e*/ 	.short	0x00ff


	//----- nvinfo : EIATTR_EXIT_INSTR_OFFSETS
	.align		4
        /*0040*/ 	.byte	0x04, 0x1c
        /*0042*/ 	.short	(.L_17 - .L_16)


	//   ....[0]....
.L_16:
        /*0044*/ 	.word	0x00000210


	//----- nvinfo : EIATTR_REQNTID
	.align		4
.L_17:
        /*0048*/ 	.byte	0x04, 0x10
        /*004a*/ 	.short	(.L_19 - .L_18)
.L_18:
        /*004c*/ 	.word	0x00000080
        /*0050*/ 	.word	0x00000001
        /*0054*/ 	.word	0x00000001


	//----- nvinfo : EIATTR_CBANK_PARAM_SIZE
	.align		4
.L_19:
        /*0058*/ 	.byte	0x03, 0x19
        /*005a*/ 	.short	0x0014


	//----- nvinfo : EIATTR_PARAM_CBANK
	.align		4
        /*005c*/ 	.byte	0x04, 0x0a
        /*005e*/ 	.short	(.L_21 - .L_20)
	.align		4
.L_20:
        /*0060*/ 	.word	index@(.nv.constant0.triton_poi_fused_convolution_relu_1)
        /*0064*/ 	.short	0x0210
        /*0066*/ 	.short	0x0014


	//----- nvinfo : EIATTR_SW_WAR
	.align		4
.L_21:
        /*0068*/ 	.byte	0x04, 0x36
        /*006a*/ 	.short	(.L_23 - .L_22)
.L_22:
        /*006c*/ 	.word	0x00000008
.L_23:


//--------------------- .nv.callgraph             --------------------------
	.section	.nv.callgraph,"",@"SHT_CUDA_CALLGRAPH"
	.align	4
	.sectionentsize	8
	.align		4
        /*0000*/ 	.word	0x00000000
	.align		4
        /*0004*/ 	.word	0xffffffff
	.align		4
        /*0008*/ 	.word	0x00000000
	.align		4
        /*000c*/ 	.word	0xfffffffe
	.align		4
        /*0010*/ 	.word	0x00000000
	.align		4
        /*0014*/ 	.word	0xfffffffd
	.align		4
        /*0018*/ 	.word	0x00000000
	.align		4
        /*001c*/ 	.word	0xfffffffc


//--------------------- .text.triton_poi_fused_convolution_relu_1 --------------------------
	.section	.text.triton_poi_fused_convolution_relu_1,"ax",@progbits
	.align	128
        .global         triton_poi_fused_convolution_relu_1
        .type           triton_poi_fused_convolution_relu_1,@function
        .size           triton_poi_fused_convolution_relu_1,(.L_x_1 - triton_poi_fused_convolution_relu_1)
        .other          triton_poi_fused_convolution_relu_1,@"STO_CUDA_ENTRY STV_DEFAULT"
triton_poi_fused_convolution_relu_1:
.text.triton_poi_fused_convolution_relu_1:
[----:B------:R-:W-:Y:S01]  /*0000*/  LDC R1, c[0x0][0x28] ;  /* 0x00000a00ff017b82 */ /* 0x000fe20000000800 */
[----:B------:R-:W1:Y:S07]  /*0010*/  S2R R0, SR_TID.X ;  /* 0x0000000000007919 */ /* 0x000e6e0000002100 */
[----:B------:R-:W2:Y:S01]  /*0020*/  LDC.64 R8, c[0x0][0x218] ;  /* 0x00008600ff087b82 */ /* 0x000ea20000000a00 */
[----:B------:R-:W-:Y:S01]  /*0030*/  ULDC.64 UR4, c[0x0][0x208] ;  /* 0x0000820000047ab9 */ /* 0x000fe20000000a00 */
[----:B------:R-:W3:Y:S06]  /*0040*/  S2R R5, SR_CTAID.X ;  /* 0x0000000000057919 */ /* 0x000eec0000002500 */
[----:B------:R-:W4:Y:S01]  /*0050*/  LDC.64 R2, c[0x0][0x210] ;  /* 0x00008400ff027b82 */ /* 0x000f220000000a00 */
[----:B-1----:R-:W-:Y:S01]  /*0060*/  IMAD.SHL.U32 R0, R0, 0x4, RZ ;  /* 0x0000000400007824 */ /* 0x002fe200078e00ff */
[----:B---3--:R-:W-:-:S04]  /*0070*/  SHF.R.S32.HI R4, RZ, 0x16, R5 ;  /* 0x00000016ff047819 */ /* 0x008fc80000011405 */
[----:B------:R-:W-:Y:S02]  /*0080*/  LOP3.LUT R0, R0, 0x1fc, RZ, 0xc0, !PT ;  /* 0x000001fc00007812 */ /* 0x000fe400078ec0ff */
[----:B------:R-:W-:-:S03]  /*0090*/  SGXT R4, R4, 0x1 ;  /* 0x000000010404781a */ /* 0x000fc60000000200 */
[----:B------:R-:W-:-:S04]  /*00a0*/  IMAD R5, R5, 0x200, R0 ;  /* 0x0000020005057824 */ /* 0x000fc800078e0200 */
[----:B----4-:R-:W-:Y:S01]  /*00b0*/  IMAD.WIDE R2, R5, 0x4, R2 ;  /* 0x0000000405027825 */ /* 0x010fe200078e0202 */
[----:B------:R-:W-:-:S04]  /*00c0*/  LEA.HI R4, R4, R5, RZ, 0x8 ;  /* 0x0000000504047211 */ /* 0x000fc800078f40ff */
[----:B------:R-:W-:-:S04]  /*00d0*/  SHF.R.S32.HI R4, RZ, 0x8, R4 ;  /* 0x00000008ff047819 */ /* 0x000fc80000011404 */
[----:B------:R-:W-:-:S04]  /*00e0*/  LEA.HI R0, R4, R4, RZ, 0x6 ;  /* 0x0000000404007211 */ /* 0x000fc800078f30ff */
[----:B------:R-:W-:-:S05]  /*00f0*/  LOP3.LUT R7, R0, 0xffffffc0, RZ, 0xc0, !PT ;  /* 0xffffffc000077812 */ /* 0x000fca00078ec0ff */
[----:B------:R-:W-:-:S04]  /*0100*/  IMAD.IADD R7, R4, 0x1, -R7 ;  /* 0x0000000104077824 */ /* 0x000fc800078e0a07 */
[----:B--2---:R-:W-:Y:S02]  /*0110*/  IMAD.WIDE R8, R7, 0x4, R8 ;  /* 0x0000000407087825 */ /* 0x004fe400078e0208 */
[----:B------:R-:W2:Y:S04]  /*0120*/  LDG.E.128 R4, desc[UR4][R2.64] ;  /* 0x0000000402047981 */ /* 0x000ea8000c1e1d00 */
[----:B------:R-:W2:Y:S02]  /*0130*/  LDG.E.EL R8, desc[UR4][R8.64] ;  /* 0x0000000408087981 */ /* 0x000ea4000c2e1900 */
[CC--:B--2---:R-:W-:Y:S01]  /*0140*/  FSETP.GEU.AND P2, PT, R5.reuse, -R8.reuse, PT ;  /* 0x800000080500720b */ /* 0x0c4fe20003f4e000 */
[--C-:B------:R-:W-:Y:S01]  /*0150*/  FADD R5, R5, R8.reuse ;  /* 0x0000000805057221 */ /* 0x100fe20000000000 */
[CC--:B------:R-:W-:Y:S01]  /*0160*/  FSETP.GEU.AND P1, PT, R6.reuse, -R8.reuse, PT ;  /* 0x800000080600720b */ /* 0x0c0fe20003f2e000 */
[--C-:B------:R-:W-:Y:S01]  /*0170*/  FADD R6, R6, R8.reuse ;  /* 0x0000000806067221 */ /* 0x100fe20000000000 */
[CC--:B------:R-:W-:Y:S01]  /*0180*/  FSETP.GEU.AND P0, PT, R7.reuse, -R8.reuse, PT ;  /* 0x800000080700720b */ /* 0x0c0fe20003f0e000 */
[--C-:B------:R-:W-:Y:S01]  /*0190*/  FADD R7, R7, R8.reuse ;  /* 0x0000000807077221 */ /* 0x100fe20000000000 */
[C---:B------:R-:W-:Y:S01]  /*01a0*/  FADD R0, R4.reuse, R8 ;  /* 0x0000000804007221 */ /* 0x040fe20000000000 */
[----:B------:R-:W-:-:S02]  /*01b0*/  FSETP.GEU.AND P3, PT, R4, -R8, PT ;  /* 0x800000080400720b */ /* 0x000fc40003f6e000 */
[----:B------:R-:W-:Y:S02]  /*01c0*/  SEL R5, R5, RZ, P2 ;  /* 0x000000ff05057207 */ /* 0x000fe40001000000 */
[----:B------:R-:W-:Y:S02]  /*01d0*/  SEL R6, R6, RZ, P1 ;  /* 0x000000ff06067207 */ /* 0x000fe40000800000 */
[----:B------:R-:W-:Y:S02]  /*01e0*/  SEL R7, R7, RZ, P0 ;  /* 0x000000ff07077207 */ /* 0x000fe40000000000 */
[----:B------:R-:W-:-:S05]  /*01f0*/  SEL R4, R0, RZ, P3 ;  /* 0x000000ff00047207 */ /* 0x000fca0001800000 */
[----:B------:R-:W-:Y:S01]  /*0200*/  STG.E.128 desc[UR4][R2.64], R4 ;  /* 0x0000000402007986 */ /* 0x000fe2000c101d04 */
[----:B------:R-:W-:Y:S05]  /*0210*/  EXIT ;  /* 0x000000000000794d */ /* 0x000fea0003800000 */
.L_x_0:
[----:B------:R-:W-:-:S00]  /*0220*/  BRA `(.L_x_0) ;  /* 0xfffffffc00fc7947 */ /* 0x000fc0000383ffff */
[----:B------:R-:W-:-:S00]  /*0230*/  NOP ;  /* 0x0000000000007918 */ /* 0x000fc00000000000 */
        /* <DEDUP_REMOVED lines=12> */
.L_x_1:


//--------------------- .nv.constant0.triton_poi_fused_convolution_relu_1 --------------------------
	.section	.nv.constant0.triton_poi_fused_convolution_relu_1,"a",@progbits
	.sectionflags	@""
	.align	4
.nv.constant0.triton_poi_fused_convolution_relu_1:
	.zero		548
